//
// Generated by NVIDIA NVVM Compiler
//
// Compiler Build ID: CL-36424714
// Cuda compilation tools, release 13.0, V13.0.88
// Based on NVVM 20.0.0
//

.version 9.0
.target sm_100
.address_size 64

	// .globl	_Z9clzKernelPiS_

.visible .entry _Z9clzKernelPiS_(
	.param .u64 .ptr .align 1 _Z9clzKernelPiS__param_0,
	.param .u64 .ptr .align 1 _Z9clzKernelPiS__param_1
)
{
	.reg .b32 	%r<4>;
	.reg .b64 	%rd<8>;

	ld.param.u64 	%rd1, [_Z9clzKernelPiS__param_0];
	ld.param.u64 	%rd2, [_Z9clzKernelPiS__param_1];
	cvta.to.global.u64 	%rd3, %rd2;
	cvta.to.global.u64 	%rd4, %rd1;
	mov.u32 	%r1, %tid.x;
	mul.wide.u32 	%rd5, %r1, 4;
	add.s64 	%rd6, %rd4, %rd5;
	ld.global.u32 	%r2, [%rd6];
	clz.b32 	%r3, %r2;
	add.s64 	%rd7, %rd3, %rd5;
	st.global.u32 	[%rd7], %r3;
	ret;

}
	// .globl	_Z9ffsKernelPiS_
.visible .entry _Z9ffsKernelPiS_(
	.param .u64 .ptr .align 1 _Z9ffsKernelPiS__param_0,
	.param .u64 .ptr .align 1 _Z9ffsKernelPiS__param_1
)
{
	.reg .b32 	%r<6>;
	.reg .b64 	%rd<8>;

	ld.param.u64 	%rd1, [_Z9ffsKernelPiS__param_0];
	ld.param.u64 	%rd2, [_Z9ffsKernelPiS__param_1];
	cvta.to.global.u64 	%rd3, %rd2;
	cvta.to.global.u64 	%rd4, %rd1;
	mov.u32 	%r1, %tid.x;
	mul.wide.u32 	%rd5, %r1, 4;
	add.s64 	%rd6, %rd4, %rd5;
	ld.global.u32 	%r2, [%rd6];
	brev.b32 	%r3, %r2;
	bfind.shiftamt.u32 	%r4, %r3;
	add.s32 	%r5, %r4, 1;
	add.s64 	%rd7, %rd3, %rd5;
	st.global.u32 	[%rd7], %r5;
	ret;

}
	// .globl	_Z10popcKernelPjS_
.visible .entry _Z10popcKernelPjS_(
	.param .u64 .ptr .align 1 _Z10popcKernelPjS__param_0,
	.param .u64 .ptr .align 1 _Z10popcKernelPjS__param_1
)
{
	.reg .b32 	%r<4>;
	.reg .b64 	%rd<8>;

	ld.param.u64 	%rd1, [_Z10popcKernelPjS__param_0];
	ld.param.u64 	%rd2, [_Z10popcKernelPjS__param_1];
	cvta.to.global.u64 	%rd3, %rd2;
	cvta.to.global.u64 	%rd4, %rd1;
	mov.u32 	%r1, %tid.x;
	mul.wide.u32 	%rd5, %r1, 4;
	add.s64 	%rd6, %rd4, %rd5;
	ld.global.u32 	%r2, [%rd6];
	popc.b32 	%r3, %r2;
	add.s64 	%rd7, %rd3, %rd5;
	st.global.u32 	[%rd7], %r3;
	ret;

}
	// .globl	_Z10brevKernelPjS_
.visible .entry _Z10brevKernelPjS_(
	.param .u64 .ptr .align 1 _Z10brevKernelPjS__param_0,
	.param .u64 .ptr .align 1 _Z10brevKernelPjS__param_1
)
{
	.reg .b32 	%r<4>;
	.reg .b64 	%rd<8>;

	ld.param.u64 	%rd1, [_Z10brevKernelPjS__param_0];
	ld.param.u64 	%rd2, [_Z10brevKernelPjS__param_1];
	cvta.to.global.u64 	%rd3, %rd2;
	cvta.to.global.u64 	%rd4, %rd1;
	mov.u32 	%r1, %tid.x;
	mul.wide.u32 	%rd5, %r1, 4;
	add.s64 	%rd6, %rd4, %rd5;
	ld.global.u32 	%r2, [%rd6];
	brev.b32 	%r3, %r2;
	add.s64 	%rd7, %rd3, %rd5;
	st.global.u32 	[%rd7], %r3;
	ret;

}
	// .globl	_Z14bytePermKernelPjS_S_S_
.visible .entry _Z14bytePermKernelPjS_S_S_(
	.param .u64 .ptr .align 1 _Z14bytePermKernelPjS_S_S__param_0,
	.param .u64 .ptr .align 1 _Z14bytePermKernelPjS_S_S__param_1,
	.param .u64 .ptr .align 1 _Z14bytePermKernelPjS_S_S__param_2,
	.param .u64 .ptr .align 1 _Z14bytePermKernelPjS_S_S__param_3
)
{
	.reg .b32 	%r<7>;
	.reg .b64 	%rd<14>;

	ld.param.u64 	%rd1, [_Z14bytePermKernelPjS_S_S__param_0];
	ld.param.u64 	%rd2, [_Z14bytePermKernelPjS_S_S__param_1];
	ld.param.u64 	%rd3, [_Z14bytePermKernelPjS_S_S__param_2];
	ld.param.u64 	%rd4, [_Z14bytePermKernelPjS_S_S__param_3];
	cvta.to.global.u64 	%rd5, %rd4;
	cvta.to.global.u64 	%rd6, %rd3;
	cvta.to.global.u64 	%rd7, %rd2;
	cvta.to.global.u64 	%rd8, %rd1;
	mov.u32 	%r1, %tid.x;
	mul.wide.u32 	%rd9, %r1, 4;
	add.s64 	%rd10, %rd8, %rd9;
	ld.global.u32 	%r2, [%rd10];
	add.s64 	%rd11, %rd7, %rd9;
	ld.global.u32 	%r3, [%rd11];
	add.s64 	%rd12, %rd6, %rd9;
	ld.global.u32 	%r4, [%rd12];
	and.b32  	%r5, %r4, 30583;
	prmt.b32 	%r6, %r2, %r3, %r5;
	add.s64 	%rd13, %rd5, %rd9;
	st.global.u32 	[%rd13], %r6;
	ret;

}


// ===== COMPILED SASS (sm_100) =====

	.target	sm_100

	.elftype	@"ET_EXEC"


//--------------------- .note.nv.tkinfo           --------------------------
	.section	.note.nv.tkinfo,"",@"SHT_NOTE"
	.sectionflags	@"SHF_NOTE_NV_TKINFO"
	.tkinfo
        /*0018*/ 	.word	0x00000002
        /*0030*/ 	.string	""
        /*0030*/ 	.string	"ptxas"
        /*0030*/ 	.string	"Cuda compilation tools, release 13.0, V13.0.88"
        /*0030*/ 	.string	"Build cuda_13.0.r13.0/compiler.36424714_0"
        /*0030*/ 	.string	"-arch sm_100 -m 64 "



//--------------------- .note.nv.cuinfo           --------------------------
	.section	.note.nv.cuinfo,"",@"SHT_NOTE"
	.sectionflags	@"SHF_NOTE_NV_CUINFO"
        /*0018*/ 	.short	0x0002
        /*001a*/ 	.short	0x0064
        /*001c*/ 	.short	0x0082
	.zero		2


//--------------------- .nv.info                  --------------------------
	.section	.nv.info,"",@"SHT_CUDA_INFO"
	.align	4


	//----- nvinfo : EIATTR_REGCOUNT
	.align		4
        /*0000*/ 	.byte	0x04, 0x2f
        /*0002*/ 	.short	(.L_1 - .L_0)
	.align		4
.L_0:
        /*0004*/ 	.word	index@(_Z9clzKernelPiS_)
        /*0008*/ 	.word	0x0000000a


	//----- nvinfo : EIATTR_FRAME_SIZE
	.align		4
.L_1:
        /*000c*/ 	.byte	0x04, 0x11
        /*000e*/ 	.short	(.L_3 - .L_2)
	.align		4
.L_2:
        /*0010*/ 	.word	index@(_Z9clzKernelPiS_)
        /*0014*/ 	.word	0x00000000


	//----- nvinfo : EIATTR_REGCOUNT
	.align		4
.L_3:
        /*0018*/ 	.byte	0x04, 0x2f
        /*001a*/ 	.short	(.L_5 - .L_4)
	.align		4
.L_4:
        /*001c*/ 	.word	index@(_Z9ffsKernelPiS_)
        /*0020*/ 	.word	0x0000000a


	//----- nvinfo : EIATTR_FRAME_SIZE
	.align		4
.L_5:
        /*0024*/ 	.byte	0x04, 0x11
        /*0026*/ 	.short	(.L_7 - .L_6)
	.align		4
.L_6:
        /*0028*/ 	.word	index@(_Z9ffsKernelPiS_)
        /*002c*/ 	.word	0x00000000


	//----- nvinfo : EIATTR_REGCOUNT
	.align		4
.L_7:
        /*0030*/ 	.byte	0x04, 0x2f
        /*0032*/ 	.short	(.L_9 - .L_8)
	.align		4
.L_8:
        /*0034*/ 	.word	index@(_Z10popcKernelPjS_)
        /*0038*/ 	.word	0x0000000c


	//----- nvinfo : EIATTR_FRAME_SIZE
	.align		4
.L_9:
        /*003c*/ 	.byte	0x04, 0x11
        /*003e*/ 	.short	(.L_11 - .L_10)
	.align		4
.L_10:
        /*0040*/ 	.word	index@(_Z10popcKernelPjS_)
        /*0044*/ 	.word	0x00000000


	//----- nvinfo : EIATTR_REGCOUNT
	.align		4
.L_11:
        /*0048*/ 	.byte	0x04, 0x2f
        /*004a*/ 	.short	(.L_13 - .L_12)
	.align		4
.L_12:
        /*004c*/ 	.word	index@(_Z10brevKernelPjS_)
        /*0050*/ 	.word	0x0000000c


	//----- nvinfo : EIATTR_FRAME_SIZE
	.align		4
.L_13:
        /*0054*/ 	.byte	0x04, 0x11
        /*0056*/ 	.short	(.L_15 - .L_14)
	.align		4
.L_14:
        /*0058*/ 	.word	index@(_Z10brevKernelPjS_)
        /*005c*/ 	.word	0x00000000


	//----- nvinfo : EIATTR_REGCOUNT
	.align		4
.L_15:
        /*0060*/ 	.byte	0x04, 0x2f
        /*0062*/ 	.short	(.L_17 - .L_16)
	.align		4
.L_16:
        /*0064*/ 	.word	index@(_Z14bytePermKernelPjS_S_S_)
        /*0068*/ 	.word	0x0000000e


	//----- nvinfo : EIATTR_FRAME_SIZE
	.align		4
.L_17:
        /*006c*/ 	.byte	0x04, 0x11
        /*006e*/ 	.short	(.L_19 - .L_18)
	.align		4
.L_18:
        /*0070*/ 	.word	index@(_Z14bytePermKernelPjS_S_S_)
        /*0074*/ 	.word	0x00000000


	//----- nvinfo : EIATTR_MIN_STACK_SIZE
	.align		4
.L_19:
        /*0078*/ 	.byte	0x04, 0x12
        /*007a*/ 	.short	(.L_21 - .L_20)
	.align		4
.L_20:
        /*007c*/ 	.word	index@(_Z14bytePermKernelPjS_S_S_)
        /*0080*/ 	.word	0x00000000


	//----- nvinfo : EIATTR_MIN_STACK_SIZE
	.align		4
.L_21:
        /*0084*/ 	.byte	0x04, 0x12
        /*0086*/ 	.short	(.L_23 - .L_22)
	.align		4
.L_22:
        /*0088*/ 	.word	index@(_Z10brevKernelPjS_)
        /*008c*/ 	.word	0x00000000


	//----- nvinfo : EIATTR_MIN_STACK_SIZE
	.align		4
.L_23:
        /*0090*/ 	.byte	0x04, 0x12
        /*0092*/ 	.short	(.L_25 - .L_24)
	.align		4
.L_24:
        /*0094*/ 	.word	index@(_Z10popcKernelPjS_)
        /*0098*/ 	.word	0x00000000


	//----- nvinfo : EIATTR_MIN_STACK_SIZE
	.align		4
.L_25:
        /*009c*/ 	.byte	0x04, 0x12
        /*009e*/ 	.short	(.L_27 - .L_26)
	.align		4
.L_26:
        /*00a0*/ 	.word	index@(_Z9ffsKernelPiS_)
        /*00a4*/ 	.word	0x00000000


	//----- nvinfo : EIATTR_MIN_STACK_SIZE
	.align		4
.L_27:
        /*00a8*/ 	.byte	0x04, 0x12
        /*00aa*/ 	.short	(.L_29 - .L_28)
	.align		4
.L_28:
        /*00ac*/ 	.word	index@(_Z9clzKernelPiS_)
        /*00b0*/ 	.word	0x00000000
.L_29:


//--------------------- .nv.compat                --------------------------
	.section	.nv.compat,"",@"SHT_CUDA_COMPAT_INFO"
	.align	4
        /*0000*/ 	.byte	0x02, 0x09, 0x00, 0x00, 0x02, 0x02, 0x01, 0x00, 0x02, 0x05, 0x05, 0x00, 0x03, 0x07, 0x01, 0x01
        /*0010*/ 	.byte	0x02, 0x03, 0x00, 0x00, 0x02, 0x06, 0x01, 0x00, 0x04, 0x0b, 0x08, 0x00, 0x09, 0x00, 0x00, 0x00
        /*0020*/ 	.byte	0x00, 0x00, 0x00, 0x00


//--------------------- .nv.info._Z14bytePermKernelPjS_S_S_ --------------------------
	.section	.nv.info._Z14bytePermKernelPjS_S_S_,"",@"SHT_CUDA_INFO"
	.sectionflags	@""
	.align	4


	//----- nvinfo : EIATTR_CUDA_API_VERSION
	.align		4
        /*0000*/ 	.byte	0x04, 0x37
        /*0002*/ 	.short	(.L_31 - .L_30)
.L_30:
        /*0004*/ 	.word	0x00000082


	//----- nvinfo : EIATTR_KPARAM_INFO
	.align		4
.L_31:
        /*0008*/ 	.byte	0x04, 0x17
        /*000a*/ 	.short	(.L_33 - .L_32)
.L_32:
        /*000c*/ 	.word	0x00000000
        /*0010*/ 	.short	0x0003
        /*0012*/ 	.short	0x0018
        /*0014*/ 	.byte	0x00, 0xf5, 0x21, 0x00


	//----- nvinfo : EIATTR_KPARAM_INFO
	.align		4
.L_33:
        /*0018*/ 	.byte	0x04, 0x17
        /*001a*/ 	.short	(.L_35 - .L_34)
.L_34:
        /*001c*/ 	.word	0x00000000
        /*0020*/ 	.short	0x0002
        /*0022*/ 	.short	0x0010
        /*0024*/ 	.byte	0x00, 0xf5, 0x21, 0x00


	//----- nvinfo : EIATTR_KPARAM_INFO
	.align		4
.L_35:
        /*0028*/ 	.byte	0x04, 0x17
        /*002a*/ 	.short	(.L_37 - .L_36)
.L_36:
        /*002c*/ 	.word	0x00000000
        /*0030*/ 	.short	0x0001
        /*0032*/ 	.short	0x0008
        /*0034*/ 	.byte	0x00, 0xf5, 0x21, 0x00


	//----- nvinfo : EIATTR_KPARAM_INFO
	.align		4
.L_37:
        /*0038*/ 	.byte	0x04, 0x17
        /*003a*/ 	.short	(.L_39 - .L_38)
.L_38:
        /*003c*/ 	.word	0x00000000
        /*0040*/ 	.short	0x0000
        /*0042*/ 	.short	0x0000
        /*0044*/ 	.byte	0x00, 0xf5, 0x21, 0x00


	//----- nvinfo : EIATTR_SPARSE_MMA_MASK
	.align		4
.L_39:
        /*0048*/ 	.byte	0x03, 0x50
        /*004a*/ 	.short	0x0000


	//----- nvinfo : EIATTR_MAXREG_COUNT
	.align		4
        /*004c*/ 	.byte	0x03, 0x1b
        /*004e*/ 	.short	0x00ff


	//----- nvinfo : EIATTR_MERCURY_ISA_VERSION
	.align		4
        /*0050*/ 	.byte	0x03, 0x5f
        /*0052*/ 	.short	0x0101


	//----- nvinfo : EIATTR_VRC_CTA_INIT_COUNT
	.align		4
        /*0054*/ 	.byte	0x02, 0x4a
	.zero		1
	.zero		1


	//----- nvinfo : EIATTR_EXIT_INSTR_OFFSETS
	.align		4
        /*0058*/ 	.byte	0x04, 0x1c
        /*005a*/ 	.short	(.L_41 - .L_40)


	//   ....[0]....
.L_40:
        /*005c*/ 	.word	0x00000110


	//----- nvinfo : EIATTR_CBANK_PARAM_SIZE
	.align		4
.L_41:
        /*0060*/ 	.byte	0x03, 0x19
        /*0062*/ 	.short	0x0020


	//----- nvinfo : EIATTR_PARAM_CBANK
	.align		4
        /*0064*/ 	.byte	0x04, 0x0a
        /*0066*/ 	.short	(.L_43 - .L_42)
	.align		4
.L_42:
        /*0068*/ 	.word	index@(.nv.constant0._Z14bytePermKernelPjS_S_S_)
        /*006c*/ 	.short	0x0380
        /*006e*/ 	.short	0x0020


	//----- nvinfo : EIATTR_SW_WAR
	.align		4
.L_43:
        /*0070*/ 	.byte	0x04, 0x36
        /*0072*/ 	.short	(.L_45 - .L_44)
.L_44:
        /*0074*/ 	.word	0x00000008
.L_45:


//--------------------- .nv.info._Z10brevKernelPjS_ --------------------------
	.section	.nv.info._Z10brevKernelPjS_,"",@"SHT_CUDA_INFO"
	.sectionflags	@""
	.align	4


	//----- nvinfo : EIATTR_CUDA_API_VERSION
	.align		4
        /*0000*/ 	.byte	0x04, 0x37
        /*0002*/ 	.short	(.L_47 - .L_46)
.L_46:
        /*0004*/ 	.word	0x00000082


	//----- nvinfo : EIATTR_KPARAM_INFO
	.align		4
.L_47:
        /*0008*/ 	.byte	0x04, 0x17
        /*000a*/ 	.short	(.L_49 - .L_48)
.L_48:
        /*000c*/ 	.word	0x00000000
        /*0010*/ 	.short	0x0001
        /*0012*/ 	.short	0x0008
        /*0014*/ 	.byte	0x00, 0xf5, 0x21, 0x00


	//----- nvinfo : EIATTR_KPARAM_INFO
	.align		4
.L_49:
        /*0018*/ 	.byte	0x04, 0x17
        /*001a*/ 	.short	(.L_51 - .L_50)
.L_50:
        /*001c*/ 	.word	0x00000000
        /*0020*/ 	.short	0x0000
        /*0022*/ 	.short	0x0000
        /*0024*/ 	.byte	0x00, 0xf5, 0x21, 0x00


	//----- nvinfo : EIATTR_SPARSE_MMA_MASK
	.align		4
.L_51:
        /*0028*/ 	.byte	0x03, 0x50
        /*002a*/ 	.short	0x0000


	//----- nvinfo : EIATTR_MAXREG_COUNT
	.align		4
        /*002c*/ 	.byte	0x03, 0x1b
        /*002e*/ 	.short	0x00ff


	//----- nvinfo : EIATTR_MERCURY_ISA_VERSION
	.align		4
        /*0030*/ 	.byte	0x03, 0x5f
        /*0032*/ 	.short	0x0101


	//----- nvinfo : EIATTR_VRC_CTA_INIT_COUNT
	.align		4
        /*0034*/ 	.byte	0x02, 0x4a
	.zero		1
	.zero		1


	//----- nvinfo : EIATTR_EXIT_INSTR_OFFSETS
	.align		4
        /*0038*/ 	.byte	0x04, 0x1c
        /*003a*/ 	.short	(.L_53 - .L_52)


	//   ....[0]....
.L_52:
        /*003c*/ 	.word	0x000000a0


	//----- nvinfo : EIATTR_CBANK_PARAM_SIZE
	.align		4
.L_53:
        /*0040*/ 	.byte	0x03, 0x19
        /*0042*/ 	.short	0x0010


	//----- nvinfo : EIATTR_PARAM_CBANK
	.align		4
        /*0044*/ 	.byte	0x04, 0x0a
        /*0046*/ 	.short	(.L_55 - .L_54)
	.align		4
.L_54:
        /*0048*/ 	.word	index@(.nv.constant0._Z10brevKernelPjS_)
        /*004c*/ 	.short	0x0380
        /*004e*/ 	.short	0x0010


	//----- nvinfo : EIATTR_SW_WAR
	.align		4
.L_55:
        /*0050*/ 	.byte	0x04, 0x36
        /*0052*/ 	.short	(.L_57 - .L_56)
.L_56:
        /*0054*/ 	.word	0x00000008
.L_57:


//--------------------- .nv.info._Z10popcKernelPjS_ --------------------------
	.section	.nv.info._Z10popcKernelPjS_,"",@"SHT_CUDA_INFO"
	.sectionflags	@""
	.align	4


	//----- nvinfo : EIATTR_CUDA_API_VERSION
	.align		4
        /*0000*/ 	.byte	0x04, 0x37
        /*0002*/ 	.short	(.L_59 - .L_58)
.L_58:
        /*0004*/ 	.word	0x00000082


	//----- nvinfo : EIATTR_KPARAM_INFO
	.align		4
.L_59:
        /*0008*/ 	.byte	0x04, 0x17
        /*000a*/ 	.short	(.L_61 - .L_60)
.L_60:
        /*000c*/ 	.word	0x00000000
        /*0010*/ 	.short	0x0001
        /*0012*/ 	.short	0x0008
        /*0014*/ 	.byte	0x00, 0xf5, 0x21, 0x00


	//----- nvinfo : EIATTR_KPARAM_INFO
	.align		4
.L_61:
        /*0018*/ 	.byte	0x04, 0x17
        /*001a*/ 	.short	(.L_63 - .L_62)
.L_62:
        /*001c*/ 	.word	0x00000000
        /*0020*/ 	.short	0x0000
        /*0022*/ 	.short	0x0000
        /*0024*/ 	.byte	0x00, 0xf5, 0x21, 0x00


	//----- nvinfo : EIATTR_SPARSE_MMA_MASK
	.align		4
.L_63:
        /*0028*/ 	.byte	0x03, 0x50
        /*002a*/ 	.short	0x0000


	//----- nvinfo : EIATTR_MAXREG_COUNT
	.align		4
        /*002c*/ 	.byte	0x03, 0x1b
        /*002e*/ 	.short	0x00ff


	//----- nvinfo : EIATTR_MERCURY_ISA_VERSION
	.align		4
        /*0030*/ 	.byte	0x03, 0x5f
        /*0032*/ 	.short	0x0101


	//----- nvinfo : EIATTR_VRC_CTA_INIT_COUNT
	.align		4
        /*0034*/ 	.byte	0x02, 0x4a
	.zero		1
	.zero		1


	//----- nvinfo : EIATTR_EXIT_INSTR_OFFSETS
	.align		4
        /*0038*/ 	.byte	0x04, 0x1c
        /*003a*/ 	.short	(.L_65 - .L_64)


	//   ....[0]....
.L_64:
        /*003c*/ 	.word	0x000000a0


	//----- nvinfo : EIATTR_CBANK_PARAM_SIZE
	.align		4
.L_65:
        /*0040*/ 	.byte	0x03, 0x19
        /*0042*/ 	.short	0x0010


	//----- nvinfo : EIATTR_PARAM_CBANK
	.align		4
        /*0044*/ 	.byte	0x04, 0x0a
        /*0046*/ 	.short	(.L_67 - .L_66)
	.align		4
.L_66:
        /*0048*/ 	.word	index@(.nv.constant0._Z10popcKernelPjS_)
        /*004c*/ 	.short	0x0380
        /*004e*/ 	.short	0x0010


	//----- nvinfo : EIATTR_SW_WAR
	.align		4
.L_67:
        /*0050*/ 	.byte	0x04, 0x36
        /*0052*/ 	.short	(.L_69 - .L_68)
.L_68:
        /*0054*/ 	.word	0x00000008
.L_69:


//--------------------- .nv.info._Z9ffsKernelPiS_ --------------------------
	.section	.nv.info._Z9ffsKernelPiS_,"",@"SHT_CUDA_INFO"
	.sectionflags	@""
	.align	4


	//----- nvinfo : EIATTR_CUDA_API_VERSION
	.align		4
        /*0000*/ 	.byte	0x04, 0x37
        /*0002*/ 	.short	(.L_71 - .L_70)
.L_70:
        /*0004*/ 	.word	0x00000082


	//----- nvinfo : EIATTR_KPARAM_INFO
	.align		4
.L_71:
        /*0008*/ 	.byte	0x04, 0x17
        /*000a*/ 	.short	(.L_73 - .L_72)
.L_72:
        /*000c*/ 	.word	0x00000000
        /*0010*/ 	.short	0x0001
        /*0012*/ 	.short	0x0008
        /*0014*/ 	.byte	0x00, 0xf5, 0x21, 0x00


	//----- nvinfo : EIATTR_KPARAM_INFO
	.align		4
.L_73:
        /*0018*/ 	.byte	0x04, 0x17
        /*001a*/ 	.short	(.L_75 - .L_74)
.L_74:
        /*001c*/ 	.word	0x00000000
        /*0020*/ 	.short	0x0000
        /*0022*/ 	.short	0x0000
        /*0024*/ 	.byte	0x00, 0xf5, 0x21, 0x00


	//----- nvinfo : EIATTR_SPARSE_MMA_MASK
	.align		4
.L_75:
        /*0028*/ 	.byte	0x03, 0x50
        /*002a*/ 	.short	0x0000


	//----- nvinfo : EIATTR_MAXREG_COUNT
	.align		4
        /*002c*/ 	.byte	0x03, 0x1b
        /*002e*/ 	.short	0x00ff


	//----- nvinfo : EIATTR_MERCURY_ISA_VERSION
	.align		4
        /*0030*/ 	.byte	0x03, 0x5f
        /*0032*/ 	.short	0x0101


	//----- nvinfo : EIATTR_VRC_CTA_INIT_COUNT
	.align		4
        /*0034*/ 	.byte	0x02, 0x4a
	.zero		1
	.zero		1


	//----- nvinfo : EIATTR_EXIT_INSTR_OFFSETS
	.align		4
        /*0038*/ 	.byte	0x04, 0x1c
        /*003a*/ 	.short	(.L_77 - .L_76)


	//   ....[0]....
.L_76:
        /*003c*/ 	.word	0x000000c0


	//----- nvinfo : EIATTR_CBANK_PARAM_SIZE
	.align		4
.L_77:
        /*0040*/ 	.byte	0x03, 0x19
        /*0042*/ 	.short	0x0010


	//----- nvinfo : EIATTR_PARAM_CBANK
	.align		4
        /*0044*/ 	.byte	0x04, 0x0a
        /*0046*/ 	.short	(.L_79 - .L_78)
	.align		4
.L_78:
        /*0048*/ 	.word	index@(.nv.constant0._Z9ffsKernelPiS_)
        /*004c*/ 	.short	0x0380
        /*004e*/ 	.short	0x0010


	//----- nvinfo : EIATTR_SW_WAR
	.align		4
.L_79:
        /*0050*/ 	.byte	0x04, 0x36
        /*0052*/ 	.short	(.L_81 - .L_80)
.L_80:
        /*0054*/ 	.word	0x00000008
.L_81:


//--------------------- .nv.info._Z9clzKernelPiS_ --------------------------
	.section	.nv.info._Z9clzKernelPiS_,"",@"SHT_CUDA_INFO"
	.sectionflags	@""
	.align	4


	//----- nvinfo : EIATTR_CUDA_API_VERSION
	.align		4
        /*0000*/ 	.byte	0x04, 0x37
        /*0002*/ 	.short	(.L_83 - .L_82)
.L_82:
        /*0004*/ 	.word	0x00000082


	//----- nvinfo : EIATTR_KPARAM_INFO
	.align		4
.L_83:
        /*0008*/ 	.byte	0x04, 0x17
        /*000a*/ 	.short	(.L_85 - .L_84)
.L_84:
        /*000c*/ 	.word	0x00000000
        /*0010*/ 	.short	0x0001
        /*0012*/ 	.short	0x0008
        /*0014*/ 	.byte	0x00, 0xf5, 0x21, 0x00


	//----- nvinfo : EIATTR_KPARAM_INFO
	.align		4
.L_85:
        /*0018*/ 	.byte	0x04, 0x17
        /*001a*/ 	.short	(.L_87 - .L_86)
.L_86:
        /*001c*/ 	.word	0x00000000
        /*0020*/ 	.short	0x0000
        /*0022*/ 	.short	0x0000
        /*0024*/ 	.byte	0x00, 0xf5, 0x21, 0x00


	//----- nvinfo : EIATTR_SPARSE_MMA_MASK
	.align		4
.L_87:
        /*0028*/ 	.byte	0x03, 0x50
        /*002a*/ 	.short	0x0000


	//----- nvinfo : EIATTR_MAXREG_COUNT
	.align		4
        /*002c*/ 	.byte	0x03, 0x1b
        /*002e*/ 	.short	0x00ff


	//----- nvinfo : EIATTR_MERCURY_ISA_VERSION
	.align		4
        /*0030*/ 	.byte	0x03, 0x5f
        /*0032*/ 	.short	0x0101


	//----- nvinfo : EIATTR_VRC_CTA_INIT_COUNT
	.align		4
        /*0034*/ 	.byte	0x02, 0x4a
	.zero		1
	.zero		1


	//----- nvinfo : EIATTR_EXIT_INSTR_OFFSETS
	.align		4
        /*0038*/ 	.byte	0x04, 0x1c
        /*003a*/ 	.short	(.L_89 - .L_88)


	//   ....[0]....
.L_88:
        /*003c*/ 	.word	0x000000b0


	//----- nvinfo : EIATTR_CBANK_PARAM_SIZE
	.align		4
.L_89:
        /*0040*/ 	.byte	0x03, 0x19
        /*0042*/ 	.short	0x0010


	//----- nvinfo : EIATTR_PARAM_CBANK
	.align		4
        /*0044*/ 	.byte	0x04, 0x0a
        /*0046*/ 	.short	(.L_91 - .L_90)
	.align		4
.L_90:
        /*0048*/ 	.word	index@(.nv.constant0._Z9clzKernelPiS_)
        /*004c*/ 	.short	0x0380
        /*004e*/ 	.short	0x0010


	//----- nvinfo : EIATTR_SW_WAR
	.align		4
.L_91:
        /*0050*/ 	.byte	0x04, 0x36
        /*0052*/ 	.short	(.L_93 - .L_92)
.L_92:
        /*0054*/ 	.word	0x00000008
.L_93:


//--------------------- .nv.callgraph             --------------------------
	.section	.nv.callgraph,"",@"SHT_CUDA_CALLGRAPH"
	.align	4
	.sectionentsize	8
	.align		4
        /*0000*/ 	.word	0x00000000
	.align		4
        /*0004*/ 	.word	0xffffffff
	.align		4
        /*0008*/ 	.word	0x00000000
	.align		4
        /*000c*/ 	.word	0xfffffffe
	.align		4
        /*0010*/ 	.word	0x00000000
	.align		4
        /*0014*/ 	.word	0xfffffffd
	.align		4
        /*0018*/ 	.word	0x00000000
	.align		4
        /*001c*/ 	.word	0xfffffffc


//--------------------- .text._Z14bytePermKernelPjS_S_S_ --------------------------
	.section	.text._Z14bytePermKernelPjS_S_S_,"ax",@progbits
	.align	128
        .global         _Z14bytePermKernelPjS_S_S_
        .type           _Z14bytePermKernelPjS_S_S_,@function
        .size           _Z14bytePermKernelPjS_S_S_,(.L_x_5 - _Z14bytePermKernelPjS_S_S_)
        .other          _Z14bytePermKernelPjS_S_S_,@"STO_CUDA_ENTRY STV_DEFAULT"
_Z14bytePermKernelPjS_S_S_:
.text._Z14bytePermKernelPjS_S_S_:
[----:B------:R-:W-:Y:S01]  /*0000*/  LDC R1, c[0x0][0x37c] ;  /* 0x0000df00ff017b82 */ /* 0x000fe20000000800 */
[----:B------:R-:W0:Y:S07]  /*0010*/  S2R R11, SR_TID.X ;  /* 0x00000000000b7919 */ /* 0x000e2e0000002100 */
[----:B------:R-:W0:Y:S01]  /*0020*/  LDC.64 R6, c[0x0][0x390] ;  /* 0x0000e400ff067b82 */ /* 0x000e220000000a00 */
[----:B------:R-:W1:Y:S07]  /*0030*/  LDCU.64 UR4, c[0x0][0x358] ;  /* 0x00006b00ff0477ac */ /* 0x000e6e0008000a00 */
[----:B------:R-:W2:Y:S08]  /*0040*/  LDC.64 R2, c[0x0][0x380] ;  /* 0x0000e000ff027b82 */ /* 0x000eb00000000a00 */
[----:B------:R-:W3:Y:S08]  /*0050*/  LDC.64 R4, c[0x0][0x388] ;  /* 0x0000e200ff047b82 */ /* 0x000ef00000000a00 */
[----:B------:R-:W4:Y:S01]  /*0060*/  LDC.64 R8, c[0x0][0x398] ;  /* 0x0000e600ff087b82 */ /* 0x000f220000000a00 */
[----:B0-----:R-:W-:-:S04]  /*0070*/  IMAD.WIDE.U32 R6, R11, 0x4, R6 ;  /* 0x000000040b067825 */ /* 0x001fc800078e0006 */
[C---:B--2---:R-:W-:Y:S02]  /*0080*/  IMAD.WIDE.U32 R2, R11.reuse, 0x4, R2 ;  /* 0x000000040b027825 */ /* 0x044fe400078e0002 */
[----:B-1----:R-:W2:Y:S02]  /*0090*/  LDG.E R6, desc[UR4][R6.64] ;  /* 0x0000000406067981 */ /* 0x002ea4000c1e1900 */
[C---:B---3--:R-:W-:Y:S02]  /*00a0*/  IMAD.WIDE.U32 R4, R11.reuse, 0x4, R4 ;  /* 0x000000040b047825 */ /* 0x048fe400078e0004 */
[----:B------:R-:W3:Y:S04]  /*00b0*/  LDG.E R2, desc[UR4][R2.64] ;  /* 0x0000000402027981 */ /* 0x000ee8000c1e1900 */
[----:B------:R-:W3:Y:S01]  /*00c0*/  LDG.E R5, desc[UR4][R4.64] ;  /* 0x0000000404057981 */ /* 0x000ee2000c1e1900 */
[----:B----4-:R-:W-:Y:S01]  /*00d0*/  IMAD.WIDE.U32 R8, R11, 0x4, R8 ;  /* 0x000000040b087825 */ /* 0x010fe200078e0008 */
[----:B--2---:R-:W-:-:S04]  /*00e0*/  LOP3.LUT R0, R6, 0x7777, RZ, 0xc0, !PT ;  /* 0x0000777706007812 */ /* 0x004fc800078ec0ff */
[----:B---3--:R-:W-:-:S05]  /*00f0*/  PRMT R11, R2, R0, R5 ;  /* 0x00000000020b7216 */ /* 0x008fca0000000005 */
[----:B------:R-:W-:Y:S01]  /*0100*/  STG.E desc[UR4][R8.64], R11 ;  /* 0x0000000b08007986 */ /* 0x000fe2000c101904 */
[----:B------:R-:W-:Y:S05]  /*0110*/  EXIT ;  /* 0x000000000000794d */ /* 0x000fea0003800000 */
.L_x_0:
[----:B------:R-:W-:-:S00]  /*0120*/  BRA `(.L_x_0) ;  /* 0xfffffffc00fc7947 */ /* 0x000fc0000383ffff */
[----:B------:R-:W-:-:S00]  /*0130*/  NOP ;  /* 0x0000000000007918 */ /* 0x000fc00000000000 */
        /* <DEDUP_REMOVED lines=12> */
.L_x_5:


//--------------------- .text._Z10brevKernelPjS_  --------------------------
	.section	.text._Z10brevKernelPjS_,"ax",@progbits
	.align	128
        .global         _Z10brevKernelPjS_
        .type           _Z10brevKernelPjS_,@function
        .size           _Z10brevKernelPjS_,(.L_x_6 - _Z10brevKernelPjS_)
        .other          _Z10brevKernelPjS_,@"STO_CUDA_ENTRY STV_DEFAULT"
_Z10brevKernelPjS_:
.text._Z10brevKernelPjS_:
[----:B------:R-:W-:Y:S01]  /*0000*/  LDC R1, c[0x0][0x37c] ;  /* 0x0000df00ff017b82 */ /* 0x000fe20000000800 */
[----:B------:R-:W0:Y:S07]  /*0010*/  S2R R9, SR_TID.X ;  /* 0x0000000000097919 */ /* 0x000e2e0000002100 */
[----:B------:R-:W0:Y:S01]  /*0020*/  LDC.64 R2, c[0x0][0x380] ;  /* 0x0000e000ff027b82 */ /* 0x000e220000000a00 */
[----:B------:R-:W1:Y:S07]  /*0030*/  LDCU.64 UR4, c[0x0][0x358] ;  /* 0x00006b00ff0477ac */ /* 0x000e6e0008000a00 */
[----:B------:R-:W2:Y:S01]  /*0040*/  LDC.64 R4, c[0x0][0x388] ;  /* 0x0000e200ff047b82 */ /* 0x000ea20000000a00 */
[----:B0-----:R-:W-:-:S06]  /*0050*/  IMAD.WIDE.U32 R2, R9, 0x4, R2 ;  /* 0x0000000409027825 */ /* 0x001fcc00078e0002 */
[----:B-1----:R-:W3:Y:S01]  /*0060*/  LDG.E R2, desc[UR4][R2.64] ;  /* 0x0000000402027981 */ /* 0x002ee2000c1e1900 */
[----:B--2---:R-:W-:Y:S01]  /*0070*/  IMAD.WIDE.U32 R4, R9, 0x4, R4 ;  /* 0x0000000409047825 */ /* 0x004fe200078e0004 */
[----:B---3--:R-:W0:Y:S04]  /*0080*/  BREV R7, R2 ;  /* 0x0000000200077301 */ /* 0x008e280000000000 */
[----:B0-----:R-:W-:Y:S01]  /*0090*/  STG.E desc[UR4][R4.64], R7 ;  /* 0x0000000704007986 */ /* 0x001fe2000c101904 */
[----:B------:R-:W-:Y:S05]  /*00a0*/  EXIT ;  /* 0x000000000000794d */ /* 0x000fea0003800000 */
.L_x_1:
        /* <DEDUP_REMOVED lines=13> */
.L_x_6:


//--------------------- .text._Z10popcKernelPjS_  --------------------------
	.section	.text._Z10popcKernelPjS_,"ax",@progbits
	.align	128
        .global         _Z10popcKernelPjS_
        .type           _Z10popcKernelPjS_,@function
        .size           _Z10popcKernelPjS_,(.L_x_7 - _Z10popcKernelPjS_)
        .other          _Z10popcKernelPjS_,@"STO_CUDA_ENTRY STV_DEFAULT"
_Z10popcKernelPjS_:
.text._Z10popcKernelPjS_:
        /* <DEDUP_REMOVED lines=8> */
[----:B---3--:R-:W0:Y:S04]  /*0080*/  POPC R7, R2 ;  /* 0x0000000200077309 */ /* 0x008e280000000000 */
[----:B0-----:R-:W-:Y:S01]  /*0090*/  STG.E desc[UR4][R4.64], R7 ;  /* 0x0000000704007986 */ /* 0x001fe2000c101904 */
[----:B------:R-:W-:Y:S05]  /*00a0*/  EXIT ;  /* 0x000000000000794d */ /* 0x000fea0003800000 */
.L_x_2:
        /* <DEDUP_REMOVED lines=13> */
.L_x_7:


//--------------------- .text._Z9ffsKernelPiS_    --------------------------
	.section	.text._Z9ffsKernelPiS_,"ax",@progbits
	.align	128
        .global         _Z9ffsKernelPiS_
        .type           _Z9ffsKernelPiS_,@function
        .size           _Z9ffsKernelPiS_,(.L_x_8 - _Z9ffsKernelPiS_)
        .other          _Z9ffsKernelPiS_,@"STO_CUDA_ENTRY STV_DEFAULT"
_Z9ffsKernelPiS_:
.text._Z9ffsKernelPiS_:
        /* <DEDUP_REMOVED lines=8> */
[----:B---3--:R-:W0:Y:S08]  /*0080*/  BREV R0, R2 ;  /* 0x0000000200007301 */ /* 0x008e300000000000 */
[----:B0-----:R-:W0:Y:S02]  /*0090*/  FLO.U32.SH R0, R0 ;  /* 0x0000000000007300 */ /* 0x001e2400000e0400 */
[----:B0-----:R-:W-:-:S05]  /*00a0*/  IADD3 R7, PT, PT, R0, 0x1, RZ ;  /* 0x0000000100077810 */ /* 0x001fca0007ffe0ff */
[----:B------:R-:W-:Y:S01]  /*00b0*/  STG.E desc[UR4][R4.64], R7 ;  /* 0x0000000704007986 */ /* 0x000fe2000c101904 */
[----:B------:R-:W-:Y:S05]  /*00c0*/  EXIT ;  /* 0x000000000000794d */ /* 0x000fea0003800000 */
.L_x_3:
        /* <DEDUP_REMOVED lines=11> */
.L_x_8:


//--------------------- .text._Z9clzKernelPiS_    --------------------------
	.section	.text._Z9clzKernelPiS_,"ax",@progbits
	.align	128
        .global         _Z9clzKernelPiS_
        .type           _Z9clzKernelPiS_,@function
        .size           _Z9clzKernelPiS_,(.L_x_9 - _Z9clzKernelPiS_)
        .other          _Z9clzKernelPiS_,@"STO_CUDA_ENTRY STV_DEFAULT"
_Z9clzKernelPiS_:
.text._Z9clzKernelPiS_:
        /* <DEDUP_REMOVED lines=8> */
[----:B---3--:R-:W0:Y:S02]  /*0080*/  FLO.U32 R0, R2 ;  /* 0x0000000200007300 */ /* 0x008e2400000e0000 */
[----:B0-----:R-:W-:-:S05]  /*0090*/  IADD3 R7, PT, PT, -R0, 0x1f, RZ ;  /* 0x0000001f00077810 */ /* 0x001fca0007ffe1ff */
[----:B------:R-:W-:Y:S01]  /*00a0*/  STG.E desc[UR4][R4.64], R7 ;  /* 0x0000000704007986 */ /* 0x000fe2000c101904 */
[----:B------:R-:W-:Y:S05]  /*00b0*/  EXIT ;  /* 0x000000000000794d */ /* 0x000fea0003800000 */
.L_x_4:
        /* <DEDUP_REMOVED lines=12> */
.L_x_9:


//--------------------- .nv.shared.reserved.0     --------------------------
	.section	.nv.shared.reserved.0,"aw",@nobits
	.weak		__nv_reservedSMEM_offset_0_alias
	.size		__nv_reservedSMEM_offset_0_alias, 0, 64
	.other		__nv_reservedSMEM_offset_0_alias,@"STO_CUDA_RESERVED_SHARED STV_DEFAULT"
__nv_reservedSMEM_offset_0_alias:
	.zero		0
	.zero		64


//--------------------- .nv.constant0._Z14bytePermKernelPjS_S_S_ --------------------------
	.section	.nv.constant0._Z14bytePermKernelPjS_S_S_,"a",@progbits
	.sectionflags	@""
	.align	4
.nv.constant0._Z14bytePermKernelPjS_S_S_:
	.zero		928


//--------------------- .nv.constant0._Z10brevKernelPjS_ --------------------------
	.section	.nv.constant0._Z10brevKernelPjS_,"a",@progbits
	.sectionflags	@""
	.align	4
.nv.constant0._Z10brevKernelPjS_:
	.zero		912


//--------------------- .nv.constant0._Z10popcKernelPjS_ --------------------------
	.section	.nv.constant0._Z10popcKernelPjS_,"a",@progbits
	.sectionflags	@""
	.align	4
.nv.constant0._Z10popcKernelPjS_:
	.zero		912


//--------------------- .nv.constant0._Z9ffsKernelPiS_ --------------------------
	.section	.nv.constant0._Z9ffsKernelPiS_,"a",@progbits
	.sectionflags	@""
	.align	4
.nv.constant0._Z9ffsKernelPiS_:
	.zero		912


//--------------------- .nv.constant0._Z9clzKernelPiS_ --------------------------
	.section	.nv.constant0._Z9clzKernelPiS_,"a",@progbits
	.sectionflags	@""
	.align	4
.nv.constant0._Z9clzKernelPiS_:
	.zero		912


//--------------------- SYMBOLS --------------------------

	.type		.nv.reservedSmem.offset0,@object
	.size		.nv.reservedSmem.offset0,0x4
